//
// Generated by NVIDIA NVVM Compiler
//
// Compiler Build ID: CL-36424714
// Cuda compilation tools, release 13.0, V13.0.88
// Based on NVVM 20.0.0
//

.version 9.0
.target sm_100
.address_size 64

	// .globl	_Z6grad_xPKfPflll

.visible .entry _Z6grad_xPKfPflll(
	.param .u64 .ptr .align 1 _Z6grad_xPKfPflll_param_0,
	.param .u64 .ptr .align 1 _Z6grad_xPKfPflll_param_1,
	.param .u64 _Z6grad_xPKfPflll_param_2,
	.param .u64 _Z6grad_xPKfPflll_param_3,
	.param .u64 _Z6grad_xPKfPflll_param_4
)
{
	.reg .pred 	%p<6>;
	.reg .b32 	%r<14>;
	.reg .b32 	%f<4>;
	.reg .b64 	%rd<17>;

	ld.param.u64 	%rd4, [_Z6grad_xPKfPflll_param_0];
	ld.param.u64 	%rd5, [_Z6grad_xPKfPflll_param_1];
	ld.param.u64 	%rd8, [_Z6grad_xPKfPflll_param_2];
	ld.param.u64 	%rd9, [_Z6grad_xPKfPflll_param_3];
	ld.param.u64 	%rd7, [_Z6grad_xPKfPflll_param_4];
	mov.u32 	%r1, %tid.x;
	mov.u32 	%r2, %ctaid.x;
	mov.u32 	%r3, %ntid.x;
	mad.lo.s32 	%r4, %r2, %r3, %r1;
	cvt.u64.u32 	%rd1, %r4;
	mov.u32 	%r5, %tid.y;
	mov.u32 	%r6, %ctaid.y;
	mov.u32 	%r7, %ntid.y;
	mad.lo.s32 	%r8, %r6, %r7, %r5;
	cvt.u64.u32 	%rd2, %r8;
	mov.u32 	%r10, %tid.z;
	mov.u32 	%r11, %ctaid.z;
	mov.u32 	%r12, %ntid.z;
	mad.lo.s32 	%r13, %r11, %r12, %r10;
	cvt.u64.u32 	%rd3, %r13;
	setp.le.u64 	%p1, %rd7, %rd1;
	setp.le.u64 	%p2, %rd9, %rd2;
	or.pred  	%p3, %p1, %p2;
	setp.le.u64 	%p4, %rd8, %rd3;
	or.pred  	%p5, %p4, %p3;
	@%p5 bra 	$L__BB0_2;
	cvta.to.global.u64 	%rd10, %rd4;
	cvta.to.global.u64 	%rd11, %rd5;
	mad.lo.s64 	%rd12, %rd9, %rd3, %rd2;
	mad.lo.s64 	%rd13, %rd12, %rd7, %rd1;
	shl.b64 	%rd14, %rd13, 2;
	add.s64 	%rd15, %rd10, %rd14;
	ld.global.f32 	%f1, [%rd15];
	ld.global.f32 	%f2, [%rd15+-4];
	sub.f32 	%f3, %f1, %f2;
	add.s64 	%rd16, %rd11, %rd14;
	st.global.f32 	[%rd16], %f3;
$L__BB0_2:
	ret;

}


// ===== COMPILED SASS (sm_100) =====

	.target	sm_100

	.elftype	@"ET_EXEC"


//--------------------- .note.nv.tkinfo           --------------------------
	.section	.note.nv.tkinfo,"",@"SHT_NOTE"
	.sectionflags	@"SHF_NOTE_NV_TKINFO"
	.tkinfo
        /*0018*/ 	.word	0x00000002
        /*0030*/ 	.string	""
        /*0030*/ 	.string	"ptxas"
        /*0030*/ 	.string	"Cuda compilation tools, release 13.0, V13.0.88"
        /*0030*/ 	.string	"Build cuda_13.0.r13.0/compiler.36424714_0"
        /*0030*/ 	.string	"-arch sm_100 -m 64 "



//--------------------- .note.nv.cuinfo           --------------------------
	.section	.note.nv.cuinfo,"",@"SHT_NOTE"
	.sectionflags	@"SHF_NOTE_NV_CUINFO"
        /*0018*/ 	.short	0x0002
        /*001a*/ 	.short	0x0064
        /*001c*/ 	.short	0x0082
	.zero		2


//--------------------- .nv.info                  --------------------------
	.section	.nv.info,"",@"SHT_CUDA_INFO"
	.align	4


	//----- nvinfo : EIATTR_REGCOUNT
	.align		4
        /*0000*/ 	.byte	0x04, 0x2f
        /*0002*/ 	.short	(.L_1 - .L_0)
	.align		4
.L_0:
        /*0004*/ 	.word	index@(_Z6grad_xPKfPflll)
        /*0008*/ 	.word	0x0000000a


	//----- nvinfo : EIATTR_FRAME_SIZE
	.align		4
.L_1:
        /*000c*/ 	.byte	0x04, 0x11
        /*000e*/ 	.short	(.L_3 - .L_2)
	.align		4
.L_2:
        /*0010*/ 	.word	index@(_Z6grad_xPKfPflll)
        /*0014*/ 	.word	0x00000000


	//----- nvinfo : EIATTR_MIN_STACK_SIZE
	.align		4
.L_3:
        /*0018*/ 	.byte	0x04, 0x12
        /*001a*/ 	.short	(.L_5 - .L_4)
	.align		4
.L_4:
        /*001c*/ 	.word	index@(_Z6grad_xPKfPflll)
        /*0020*/ 	.word	0x00000000
.L_5:


//--------------------- .nv.compat                --------------------------
	.section	.nv.compat,"",@"SHT_CUDA_COMPAT_INFO"
	.align	4
        /*0000*/ 	.byte	0x02, 0x09, 0x00, 0x00, 0x02, 0x02, 0x01, 0x00, 0x02, 0x05, 0x05, 0x00, 0x03, 0x07, 0x01, 0x01
        /*0010*/ 	.byte	0x02, 0x03, 0x00, 0x00, 0x02, 0x06, 0x01, 0x00, 0x04, 0x0b, 0x08, 0x00, 0x09, 0x00, 0x00, 0x00
        /*0020*/ 	.byte	0x00, 0x00, 0x00, 0x00


//--------------------- .nv.info._Z6grad_xPKfPflll --------------------------
	.section	.nv.info._Z6grad_xPKfPflll,"",@"SHT_CUDA_INFO"
	.sectionflags	@""
	.align	4


	//----- nvinfo : EIATTR_CUDA_API_VERSION
	.align		4
        /*0000*/ 	.byte	0x04, 0x37
        /*0002*/ 	.short	(.L_7 - .L_6)
.L_6:
        /*0004*/ 	.word	0x00000082


	//----- nvinfo : EIATTR_KPARAM_INFO
	.align		4
.L_7:
        /*0008*/ 	.byte	0x04, 0x17
        /*000a*/ 	.short	(.L_9 - .L_8)
.L_8:
        /*000c*/ 	.word	0x00000000
        /*0010*/ 	.short	0x0004
        /*0012*/ 	.short	0x0020
        /*0014*/ 	.byte	0x00, 0xf0, 0x21, 0x00


	//----- nvinfo : EIATTR_KPARAM_INFO
	.align		4
.L_9:
        /*0018*/ 	.byte	0x04, 0x17
        /*001a*/ 	.short	(.L_11 - .L_10)
.L_10:
        /*001c*/ 	.word	0x00000000
        /*0020*/ 	.short	0x0003
        /*0022*/ 	.short	0x0018
        /*0024*/ 	.byte	0x00, 0xf0, 0x21, 0x00


	//----- nvinfo : EIATTR_KPARAM_INFO
	.align		4
.L_11:
        /*0028*/ 	.byte	0x04, 0x17
        /*002a*/ 	.short	(.L_13 - .L_12)
.L_12:
        /*002c*/ 	.word	0x00000000
        /*0030*/ 	.short	0x0002
        /*0032*/ 	.short	0x0010
        /*0034*/ 	.byte	0x00, 0xf0, 0x21, 0x00


	//----- nvinfo : EIATTR_KPARAM_INFO
	.align		4
.L_13:
        /*0038*/ 	.byte	0x04, 0x17
        /*003a*/ 	.short	(.L_15 - .L_14)
.L_14:
        /*003c*/ 	.word	0x00000000
        /*0040*/ 	.short	0x0001
        /*0042*/ 	.short	0x0008
        /*0044*/ 	.byte	0x00, 0xf5, 0x21, 0x00


	//----- nvinfo : EIATTR_KPARAM_INFO
	.align		4
.L_15:
        /*0048*/ 	.byte	0x04, 0x17
        /*004a*/ 	.short	(.L_17 - .L_16)
.L_16:
        /*004c*/ 	.word	0x00000000
        /*0050*/ 	.short	0x0000
        /*0052*/ 	.short	0x0000
        /*0054*/ 	.byte	0x00, 0xf5, 0x21, 0x00


	//----- nvinfo : EIATTR_SPARSE_MMA_MASK
	.align		4
.L_17:
        /*0058*/ 	.byte	0x03, 0x50
        /*005a*/ 	.short	0x0000


	//----- nvinfo : EIATTR_MAXREG_COUNT
	.align		4
        /*005c*/ 	.byte	0x03, 0x1b
        /*005e*/ 	.short	0x00ff


	//----- nvinfo : EIATTR_MERCURY_ISA_VERSION
	.align		4
        /*0060*/ 	.byte	0x03, 0x5f
        /*0062*/ 	.short	0x0101


	//----- nvinfo : EIATTR_VRC_CTA_INIT_COUNT
	.align		4
        /*0064*/ 	.byte	0x02, 0x4a
	.zero		1
	.zero		1


	//----- nvinfo : EIATTR_EXIT_INSTR_OFFSETS
	.align		4
        /*0068*/ 	.byte	0x04, 0x1c
        /*006a*/ 	.short	(.L_19 - .L_18)


	//   ....[0]....
.L_18:
        /*006c*/ 	.word	0x00000150


	//   ....[1]....
        /*0070*/ 	.word	0x000002a0


	//----- nvinfo : EIATTR_CBANK_PARAM_SIZE
	.align		4
.L_19:
        /*0074*/ 	.byte	0x03, 0x19
        /*0076*/ 	.short	0x0028


	//----- nvinfo : EIATTR_PARAM_CBANK
	.align		4
        /*0078*/ 	.byte	0x04, 0x0a
        /*007a*/ 	.short	(.L_21 - .L_20)
	.align		4
.L_20:
        /*007c*/ 	.word	index@(.nv.constant0._Z6grad_xPKfPflll)
        /*0080*/ 	.short	0x0380
        /*0082*/ 	.short	0x0028


	//----- nvinfo : EIATTR_SW_WAR
	.align		4
.L_21:
        /*0084*/ 	.byte	0x04, 0x36
        /*0086*/ 	.short	(.L_23 - .L_22)
.L_22:
        /*0088*/ 	.word	0x00000008
.L_23:


//--------------------- .nv.callgraph             --------------------------
	.section	.nv.callgraph,"",@"SHT_CUDA_CALLGRAPH"
	.align	4
	.sectionentsize	8
	.align		4
        /*0000*/ 	.word	0x00000000
	.align		4
        /*0004*/ 	.word	0xffffffff
	.align		4
        /*0008*/ 	.word	0x00000000
	.align		4
        /*000c*/ 	.word	0xfffffffe
	.align		4
        /*0010*/ 	.word	0x00000000
	.align		4
        /*0014*/ 	.word	0xfffffffd
	.align		4
        /*0018*/ 	.word	0x00000000
	.align		4
        /*001c*/ 	.word	0xfffffffc


//--------------------- .text._Z6grad_xPKfPflll   --------------------------
	.section	.text._Z6grad_xPKfPflll,"ax",@progbits
	.align	128
        .global         _Z6grad_xPKfPflll
        .type           _Z6grad_xPKfPflll,@function
        .size           _Z6grad_xPKfPflll,(.L_x_1 - _Z6grad_xPKfPflll)
        .other          _Z6grad_xPKfPflll,@"STO_CUDA_ENTRY STV_DEFAULT"
_Z6grad_xPKfPflll:
.text._Z6grad_xPKfPflll:
[----:B------:R-:W-:Y:S01]  /*0000*/  LDC R1, c[0x0][0x37c] ;  /* 0x0000df00ff017b82 */ /* 0x000fe20000000800 */
[----:B------:R-:W0:Y:S07]  /*0010*/  S2R R2, SR_TID.Y ;  /* 0x0000000000027919 */ /* 0x000e2e0000002200 */
[----:B------:R-:W1:Y:S01]  /*0020*/  LDC R5, c[0x0][0x360] ;  /* 0x0000d800ff057b82 */ /* 0x000e620000000800 */
[----:B------:R-:W2:Y:S01]  /*0030*/  LDCU.128 UR12, c[0x0][0x390] ;  /* 0x00007200ff0c77ac */ /* 0x000ea20008000c00 */
[----:B------:R-:W1:Y:S01]  /*0040*/  S2R R4, SR_TID.X ;  /* 0x0000000000047919 */ /* 0x000e620000002100 */
[----:B------:R-:W3:Y:S01]  /*0050*/  LDCU.64 UR8, c[0x0][0x3a0] ;  /* 0x00007400ff0877ac */ /* 0x000ee20008000a00 */
[----:B------:R-:W4:Y:S04]  /*0060*/  S2R R7, SR_TID.Z ;  /* 0x0000000000077919 */ /* 0x000f280000002300 */
[----:B------:R-:W0:Y:S08]  /*0070*/  S2UR UR5, SR_CTAID.Y ;  /* 0x00000000000579c3 */ /* 0x000e300000002600 */
[----:B------:R-:W0:Y:S08]  /*0080*/  LDC R3, c[0x0][0x364] ;  /* 0x0000d900ff037b82 */ /* 0x000e300000000800 */
[----:B------:R-:W1:Y:S08]  /*0090*/  S2UR UR4, SR_CTAID.X ;  /* 0x00000000000479c3 */ /* 0x000e700000002500 */
[----:B------:R-:W4:Y:S08]  /*00a0*/  S2UR UR6, SR_CTAID.Z ;  /* 0x00000000000679c3 */ /* 0x000f300000002700 */
[----:B------:R-:W4:Y:S01]  /*00b0*/  LDC R0, c[0x0][0x368] ;  /* 0x0000da00ff007b82 */ /* 0x000f220000000800 */
[----:B0-----:R-:W-:-:S05]  /*00c0*/  IMAD R2, R3, UR5, R2 ;  /* 0x0000000503027c24 */ /* 0x001fca000f8e0202 */
[----:B--2---:R-:W-:Y:S01]  /*00d0*/  ISETP.GE.U32.AND P2, PT, R2, UR14, PT ;  /* 0x0000000e02007c0c */ /* 0x004fe2000bf46070 */
[----:B-1----:R-:W-:-:S03]  /*00e0*/  IMAD R4, R5, UR4, R4 ;  /* 0x0000000405047c24 */ /* 0x002fc6000f8e0204 */
[----:B------:R-:W-:Y:S02]  /*00f0*/  ISETP.GE.U32.AND.EX P2, PT, RZ, UR15, PT, P2 ;  /* 0x0000000fff007c0c */ /* 0x000fe4000bf46120 */
[----:B---3--:R-:W-:-:S04]  /*0100*/  ISETP.GE.U32.AND P1, PT, R4, UR8, PT ;  /* 0x0000000804007c0c */ /* 0x008fc8000bf26070 */
[----:B------:R-:W-:Y:S01]  /*0110*/  ISETP.GE.U32.OR.EX P1, PT, RZ, UR9, P2, P1 ;  /* 0x00000009ff007c0c */ /* 0x000fe20009726510 */
[----:B----4-:R-:W-:-:S05]  /*0120*/  IMAD R7, R0, UR6, R7 ;  /* 0x0000000600077c24 */ /* 0x010fca000f8e0207 */
[----:B------:R-:W-:-:S04]  /*0130*/  ISETP.GE.U32.AND P0, PT, R7, UR12, PT ;  /* 0x0000000c07007c0c */ /* 0x000fc8000bf06070 */
[----:B------:R-:W-:-:S13]  /*0140*/  ISETP.GE.U32.OR.EX P0, PT, RZ, UR13, P1, P0 ;  /* 0x0000000dff007c0c */ /* 0x000fda0008f06500 */
[----:B------:R-:W-:Y:S05]  /*0150*/  @P0 EXIT ;  /* 0x000000000000094d */ /* 0x000fea0003800000 */
[----:B------:R-:W-:Y:S01]  /*0160*/  IMAD.MOV.U32 R3, RZ, RZ, RZ ;  /* 0x000000ffff037224 */ /* 0x000fe200078e00ff */
[----:B------:R-:W0:Y:S01]  /*0170*/  LDCU.128 UR16, c[0x0][0x380] ;  /* 0x00007000ff1077ac */ /* 0x000e220008000c00 */
[----:B------:R-:W-:Y:S02]  /*0180*/  IMAD.MOV.U32 R5, RZ, RZ, RZ ;  /* 0x000000ffff057224 */ /* 0x000fe400078e00ff */
[C---:B------:R-:W-:Y:S01]  /*0190*/  IMAD.WIDE.U32 R2, R7.reuse, UR14, R2 ;  /* 0x0000000e07027c25 */ /* 0x040fe2000f8e0002 */
[----:B------:R-:W1:Y:S03]  /*01a0*/  LDCU.64 UR4, c[0x0][0x358] ;  /* 0x00006b00ff0477ac */ /* 0x000e660008000a00 */
[----:B------:R-:W-:Y:S02]  /*01b0*/  IMAD R7, R7, UR15, R3 ;  /* 0x0000000f07077c24 */ /* 0x000fe4000f8e0203 */
[----:B------:R-:W-:-:S04]  /*01c0*/  IMAD.WIDE.U32 R4, R2, UR8, R4 ;  /* 0x0000000802047c25 */ /* 0x000fc8000f8e0004 */
[----:B------:R-:W-:Y:S01]  /*01d0*/  IMAD R7, R7, UR8, RZ ;  /* 0x0000000807077c24 */ /* 0x000fe2000f8e02ff */
[----:B------:R-:W-:-:S03]  /*01e0*/  SHF.L.U32 R6, R4, 0x2, RZ ;  /* 0x0000000204067819 */ /* 0x000fc600000006ff */
[----:B------:R-:W-:Y:S01]  /*01f0*/  IMAD R7, R2, UR9, R7 ;  /* 0x0000000902077c24 */ /* 0x000fe2000f8e0207 */
[----:B0-----:R-:W-:-:S03]  /*0200*/  IADD3 R2, P0, PT, R6, UR16, RZ ;  /* 0x0000001006027c10 */ /* 0x001fc6000ff1e0ff */
[----:B------:R-:W-:-:S05]  /*0210*/  IMAD.IADD R5, R5, 0x1, R7 ;  /* 0x0000000105057824 */ /* 0x000fca00078e0207 */
[----:B------:R-:W-:-:S04]  /*0220*/  SHF.L.U64.HI R5, R4, 0x2, R5 ;  /* 0x0000000204057819 */ /* 0x000fc80000010205 */
[----:B------:R-:W-:-:S05]  /*0230*/  IADD3.X R3, PT, PT, R5, UR17, RZ, P0, !PT ;  /* 0x0000001105037c10 */ /* 0x000fca00087fe4ff */
[----:B-1----:R-:W2:Y:S04]  /*0240*/  LDG.E R0, desc[UR4][R2.64] ;  /* 0x0000000402007981 */ /* 0x002ea8000c1e1900 */
[----:B------:R-:W2:Y:S01]  /*0250*/  LDG.E R7, desc[UR4][R2.64+-0x4] ;  /* 0xfffffc0402077981 */ /* 0x000ea2000c1e1900 */
[----:B------:R-:W-:-:S04]  /*0260*/  IADD3 R4, P0, PT, R6, UR18, RZ ;  /* 0x0000001206047c10 */ /* 0x000fc8000ff1e0ff */
[----:B------:R-:W-:Y:S01]  /*0270*/  IADD3.X R5, PT, PT, R5, UR19, RZ, P0, !PT ;  /* 0x0000001305057c10 */ /* 0x000fe200087fe4ff */
[----:B--2---:R-:W-:-:S05]  /*0280*/  FADD R7, R0, -R7 ;  /* 0x8000000700077221 */ /* 0x004fca0000000000 */
[----:B------:R-:W-:Y:S01]  /*0290*/  STG.E desc[UR4][R4.64], R7 ;  /* 0x0000000704007986 */ /* 0x000fe2000c101904 */
[----:B------:R-:W-:Y:S05]  /*02a0*/  EXIT ;  /* 0x000000000000794d */ /* 0x000fea0003800000 */
.L_x_0:
[----:B------:R-:W-:-:S00]  /*02b0*/  BRA `(.L_x_0) ;  /* 0xfffffffc00fc7947 */ /* 0x000fc0000383ffff */
[----:B------:R-:W-:-:S00]  /*02c0*/  NOP ;  /* 0x0000000000007918 */ /* 0x000fc00000000000 */
        /* <DEDUP_REMOVED lines=11> */
.L_x_1:


//--------------------- .nv.shared.reserved.0     --------------------------
	.section	.nv.shared.reserved.0,"aw",@nobits
	.weak		__nv_reservedSMEM_offset_0_alias
	.size		__nv_reservedSMEM_offset_0_alias, 0, 64
	.other		__nv_reservedSMEM_offset_0_alias,@"STO_CUDA_RESERVED_SHARED STV_DEFAULT"
__nv_reservedSMEM_offset_0_alias:
	.zero		0
	.zero		64


//--------------------- .nv.constant0._Z6grad_xPKfPflll --------------------------
	.section	.nv.constant0._Z6grad_xPKfPflll,"a",@progbits
	.sectionflags	@""
	.align	4
.nv.constant0._Z6grad_xPKfPflll:
	.zero		936


//--------------------- SYMBOLS --------------------------

	.type		.nv.reservedSmem.offset0,@object
	.size		.nv.reservedSmem.offset0,0x4
